//
// Generated by NVIDIA NVVM Compiler
//
// Compiler Build ID: CL-36424714
// Cuda compilation tools, release 13.0, V13.0.88
// Based on NVVM 20.0.0
//

.version 9.0
.target sm_100
.address_size 64

	// .globl	_Z14float_additionPfPKfS1_j

.visible .entry _Z14float_additionPfPKfS1_j(
	.param .u64 .ptr .align 1 _Z14float_additionPfPKfS1_j_param_0,
	.param .u64 .ptr .align 1 _Z14float_additionPfPKfS1_j_param_1,
	.param .u64 .ptr .align 1 _Z14float_additionPfPKfS1_j_param_2,
	.param .u32 _Z14float_additionPfPKfS1_j_param_3
)
{
	.reg .pred 	%p<3>;
	.reg .b32 	%r<11>;
	.reg .b32 	%f<4>;
	.reg .b64 	%rd<11>;

	ld.param.u64 	%rd4, [_Z14float_additionPfPKfS1_j_param_0];
	ld.param.u64 	%rd5, [_Z14float_additionPfPKfS1_j_param_1];
	ld.param.u64 	%rd6, [_Z14float_additionPfPKfS1_j_param_2];
	ld.param.u32 	%r6, [_Z14float_additionPfPKfS1_j_param_3];
	mov.u32 	%r1, %ntid.x;
	mov.u32 	%r7, %ctaid.x;
	mov.u32 	%r8, %tid.x;
	mad.lo.s32 	%r10, %r1, %r7, %r8;
	setp.ge.u32 	%p1, %r10, %r6;
	@%p1 bra 	$L__BB0_3;
	mov.u32 	%r9, %nctaid.x;
	mul.lo.s32 	%r3, %r1, %r9;
	cvta.to.global.u64 	%rd1, %rd5;
	cvta.to.global.u64 	%rd2, %rd6;
	cvta.to.global.u64 	%rd3, %rd4;
$L__BB0_2:
	mul.wide.u32 	%rd7, %r10, 4;
	add.s64 	%rd8, %rd1, %rd7;
	ld.global.f32 	%f1, [%rd8];
	add.s64 	%rd9, %rd2, %rd7;
	ld.global.f32 	%f2, [%rd9];
	add.f32 	%f3, %f1, %f2;
	add.s64 	%rd10, %rd3, %rd7;
	st.global.f32 	[%rd10], %f3;
	add.s32 	%r10, %r10, %r3;
	setp.lt.u32 	%p2, %r10, %r6;
	@%p2 bra 	$L__BB0_2;
$L__BB0_3:
	ret;

}


// ===== COMPILED SASS (sm_100) =====

	.target	sm_100

	.elftype	@"ET_EXEC"


//--------------------- .note.nv.tkinfo           --------------------------
	.section	.note.nv.tkinfo,"",@"SHT_NOTE"
	.sectionflags	@"SHF_NOTE_NV_TKINFO"
	.tkinfo
        /*0018*/ 	.word	0x00000002
        /*0030*/ 	.string	""
        /*0030*/ 	.string	"ptxas"
        /*0030*/ 	.string	"Cuda compilation tools, release 13.0, V13.0.88"
        /*0030*/ 	.string	"Build cuda_13.0.r13.0/compiler.36424714_0"
        /*0030*/ 	.string	"-arch sm_100 -m 64 "



//--------------------- .note.nv.cuinfo           --------------------------
	.section	.note.nv.cuinfo,"",@"SHT_NOTE"
	.sectionflags	@"SHF_NOTE_NV_CUINFO"
        /*0018*/ 	.short	0x0002
        /*001a*/ 	.short	0x0064
        /*001c*/ 	.short	0x0082
	.zero		2


//--------------------- .nv.info                  --------------------------
	.section	.nv.info,"",@"SHT_CUDA_INFO"
	.align	4


	//----- nvinfo : EIATTR_REGCOUNT
	.align		4
        /*0000*/ 	.byte	0x04, 0x2f
        /*0002*/ 	.short	(.L_1 - .L_0)
	.align		4
.L_0:
        /*0004*/ 	.word	index@(_Z14float_additionPfPKfS1_j)
        /*0008*/ 	.word	0x00000012


	//----- nvinfo : EIATTR_FRAME_SIZE
	.align		4
.L_1:
        /*000c*/ 	.byte	0x04, 0x11
        /*000e*/ 	.short	(.L_3 - .L_2)
	.align		4
.L_2:
        /*0010*/ 	.word	index@(_Z14float_additionPfPKfS1_j)
        /*0014*/ 	.word	0x00000000


	//----- nvinfo : EIATTR_MIN_STACK_SIZE
	.align		4
.L_3:
        /*0018*/ 	.byte	0x04, 0x12
        /*001a*/ 	.short	(.L_5 - .L_4)
	.align		4
.L_4:
        /*001c*/ 	.word	index@(_Z14float_additionPfPKfS1_j)
        /*0020*/ 	.word	0x00000000
.L_5:


//--------------------- .nv.compat                --------------------------
	.section	.nv.compat,"",@"SHT_CUDA_COMPAT_INFO"
	.align	4
        /*0000*/ 	.byte	0x02, 0x09, 0x00, 0x00, 0x02, 0x02, 0x01, 0x00, 0x02, 0x05, 0x05, 0x00, 0x03, 0x07, 0x01, 0x01
        /*0010*/ 	.byte	0x02, 0x03, 0x00, 0x00, 0x02, 0x06, 0x01, 0x00, 0x04, 0x0b, 0x08, 0x00, 0x09, 0x00, 0x00, 0x00
        /*0020*/ 	.byte	0x00, 0x00, 0x00, 0x00


//--------------------- .nv.info._Z14float_additionPfPKfS1_j --------------------------
	.section	.nv.info._Z14float_additionPfPKfS1_j,"",@"SHT_CUDA_INFO"
	.sectionflags	@""
	.align	4


	//----- nvinfo : EIATTR_CUDA_API_VERSION
	.align		4
        /*0000*/ 	.byte	0x04, 0x37
        /*0002*/ 	.short	(.L_7 - .L_6)
.L_6:
        /*0004*/ 	.word	0x00000082


	//----- nvinfo : EIATTR_KPARAM_INFO
	.align		4
.L_7:
        /*0008*/ 	.byte	0x04, 0x17
        /*000a*/ 	.short	(.L_9 - .L_8)
.L_8:
        /*000c*/ 	.word	0x00000000
        /*0010*/ 	.short	0x0003
        /*0012*/ 	.short	0x0018
        /*0014*/ 	.byte	0x00, 0xf0, 0x11, 0x00


	//----- nvinfo : EIATTR_KPARAM_INFO
	.align		4
.L_9:
        /*0018*/ 	.byte	0x04, 0x17
        /*001a*/ 	.short	(.L_11 - .L_10)
.L_10:
        /*001c*/ 	.word	0x00000000
        /*0020*/ 	.short	0x0002
        /*0022*/ 	.short	0x0010
        /*0024*/ 	.byte	0x00, 0xf5, 0x21, 0x00


	//----- nvinfo : EIATTR_KPARAM_INFO
	.align		4
.L_11:
        /*0028*/ 	.byte	0x04, 0x17
        /*002a*/ 	.short	(.L_13 - .L_12)
.L_12:
        /*002c*/ 	.word	0x00000000
        /*0030*/ 	.short	0x0001
        /*0032*/ 	.short	0x0008
        /*0034*/ 	.byte	0x00, 0xf5, 0x21, 0x00


	//----- nvinfo : EIATTR_KPARAM_INFO
	.align		4
.L_13:
        /*0038*/ 	.byte	0x04, 0x17
        /*003a*/ 	.short	(.L_15 - .L_14)
.L_14:
        /*003c*/ 	.word	0x00000000
        /*0040*/ 	.short	0x0000
        /*0042*/ 	.short	0x0000
        /*0044*/ 	.byte	0x00, 0xf5, 0x21, 0x00


	//----- nvinfo : EIATTR_SPARSE_MMA_MASK
	.align		4
.L_15:
        /*0048*/ 	.byte	0x03, 0x50
        /*004a*/ 	.short	0x0000


	//----- nvinfo : EIATTR_MAXREG_COUNT
	.align		4
        /*004c*/ 	.byte	0x03, 0x1b
        /*004e*/ 	.short	0x00ff


	//----- nvinfo : EIATTR_MERCURY_ISA_VERSION
	.align		4
        /*0050*/ 	.byte	0x03, 0x5f
        /*0052*/ 	.short	0x0101


	//----- nvinfo : EIATTR_VRC_CTA_INIT_COUNT
	.align		4
        /*0054*/ 	.byte	0x02, 0x4a
	.zero		1
	.zero		1


	//----- nvinfo : EIATTR_EXIT_INSTR_OFFSETS
	.align		4
        /*0058*/ 	.byte	0x04, 0x1c
        /*005a*/ 	.short	(.L_17 - .L_16)


	//   ....[0]....
.L_16:
        /*005c*/ 	.word	0x00000070


	//   ....[1]....
        /*0060*/ 	.word	0x00000180


	//----- nvinfo : EIATTR_CRS_STACK_SIZE
	.align		4
.L_17:
        /*0064*/ 	.byte	0x04, 0x1e
        /*0066*/ 	.short	(.L_19 - .L_18)
.L_18:
        /*0068*/ 	.word	0x00000000


	//----- nvinfo : EIATTR_CBANK_PARAM_SIZE
	.align		4
.L_19:
        /*006c*/ 	.byte	0x03, 0x19
        /*006e*/ 	.short	0x001c


	//----- nvinfo : EIATTR_PARAM_CBANK
	.align		4
        /*0070*/ 	.byte	0x04, 0x0a
        /*0072*/ 	.short	(.L_21 - .L_20)
	.align		4
.L_20:
        /*0074*/ 	.word	index@(.nv.constant0._Z14float_additionPfPKfS1_j)
        /*0078*/ 	.short	0x0380
        /*007a*/ 	.short	0x001c


	//----- nvinfo : EIATTR_SW_WAR
	.align		4
.L_21:
        /*007c*/ 	.byte	0x04, 0x36
        /*007e*/ 	.short	(.L_23 - .L_22)
.L_22:
        /*0080*/ 	.word	0x00000008
.L_23:


//--------------------- .nv.callgraph             --------------------------
	.section	.nv.callgraph,"",@"SHT_CUDA_CALLGRAPH"
	.align	4
	.sectionentsize	8
	.align		4
        /*0000*/ 	.word	0x00000000
	.align		4
        /*0004*/ 	.word	0xffffffff
	.align		4
        /*0008*/ 	.word	0x00000000
	.align		4
        /*000c*/ 	.word	0xfffffffe
	.align		4
        /*0010*/ 	.word	0x00000000
	.align		4
        /*0014*/ 	.word	0xfffffffd
	.align		4
        /*0018*/ 	.word	0x00000000
	.align		4
        /*001c*/ 	.word	0xfffffffc


//--------------------- .text._Z14float_additionPfPKfS1_j --------------------------
	.section	.text._Z14float_additionPfPKfS1_j,"ax",@progbits
	.align	128
        .global         _Z14float_additionPfPKfS1_j
        .type           _Z14float_additionPfPKfS1_j,@function
        .size           _Z14float_additionPfPKfS1_j,(.L_x_2 - _Z14float_additionPfPKfS1_j)
        .other          _Z14float_additionPfPKfS1_j,@"STO_CUDA_ENTRY STV_DEFAULT"
_Z14float_additionPfPKfS1_j:
.text._Z14float_additionPfPKfS1_j:
[----:B------:R-:W-:Y:S01]  /*0000*/  LDC R1, c[0x0][0x37c] ;  /* 0x0000df00ff017b82 */ /* 0x000fe20000000800 */
[----:B------:R-:W0:Y:S01]  /*0010*/  S2R R0, SR_CTAID.X ;  /* 0x0000000000007919 */ /* 0x000e220000002500 */
[----:B------:R-:W0:Y:S01]  /*0020*/  LDCU UR4, c[0x0][0x360] ;  /* 0x00006c00ff0477ac */ /* 0x000e220008000800 */
[----:B------:R-:W0:Y:S01]  /*0030*/  S2R R3, SR_TID.X ;  /* 0x0000000000037919 */ /* 0x000e220000002100 */
[----:B------:R-:W1:Y:S01]  /*0040*/  LDCU UR8, c[0x0][0x398] ;  /* 0x00007300ff0877ac */ /* 0x000e620008000800 */
[----:B0-----:R-:W-:-:S05]  /*0050*/  IMAD R0, R0, UR4, R3 ;  /* 0x0000000400007c24 */ /* 0x001fca000f8e0203 */
[----:B-1----:R-:W-:-:S13]  /*0060*/  ISETP.GE.U32.AND P0, PT, R0, UR8, PT ;  /* 0x0000000800007c0c */ /* 0x002fda000bf06070 */
[----:B------:R-:W-:Y:S05]  /*0070*/  @P0 EXIT ;  /* 0x000000000000094d */ /* 0x000fea0003800000 */
[----:B------:R-:W0:Y:S01]  /*0080*/  LDC.64 R10, c[0x0][0x390] ;  /* 0x0000e400ff0a7b82 */ /* 0x000e220000000a00 */
[----:B------:R-:W1:Y:S01]  /*0090*/  LDCU UR5, c[0x0][0x370] ;  /* 0x00006e00ff0577ac */ /* 0x000e620008000800 */
[----:B------:R-:W2:Y:S06]  /*00a0*/  LDCU.64 UR6, c[0x0][0x358] ;  /* 0x00006b00ff0677ac */ /* 0x000eac0008000a00 */
[----:B------:R-:W3:Y:S08]  /*00b0*/  LDC.64 R12, c[0x0][0x380] ;  /* 0x0000e000ff0c7b82 */ /* 0x000ef00000000a00 */
[----:B------:R-:W4:Y:S01]  /*00c0*/  LDC.64 R8, c[0x0][0x388] ;  /* 0x0000e200ff087b82 */ /* 0x000f220000000a00 */
[----:B-1----:R-:W-:-:S12]  /*00d0*/  UIMAD UR4, UR4, UR5, URZ ;  /* 0x00000005040472a4 */ /* 0x002fd8000f8e02ff */
.L_x_0:
[----:B----4-:R-:W-:-:S04]  /*00e0*/  IMAD.WIDE.U32 R2, R0, 0x4, R8 ;  /* 0x0000000400027825 */ /* 0x010fc800078e0008 */
[C---:B0-----:R-:W-:Y:S02]  /*00f0*/  IMAD.WIDE.U32 R4, R0.reuse, 0x4, R10 ;  /* 0x0000000400047825 */ /* 0x041fe400078e000a */
[----:B--2---:R-:W2:Y:S04]  /*0100*/  LDG.E R2, desc[UR6][R2.64] ;  /* 0x0000000602027981 */ /* 0x004ea8000c1e1900 */
[----:B------:R-:W2:Y:S01]  /*0110*/  LDG.E R5, desc[UR6][R4.64] ;  /* 0x0000000604057981 */ /* 0x000ea2000c1e1900 */
[C---:B-1-3--:R-:W-:Y:S01]  /*0120*/  IMAD.WIDE.U32 R6, R0.reuse, 0x4, R12 ;  /* 0x0000000400067825 */ /* 0x04afe200078e000c */
[----:B------:R-:W-:-:S04]  /*0130*/  IADD3 R0, PT, PT, R0, UR4, RZ ;  /* 0x0000000400007c10 */ /* 0x000fc8000fffe0ff */
[----:B------:R-:W-:Y:S01]  /*0140*/  ISETP.GE.U32.AND P0, PT, R0, UR8, PT ;  /* 0x0000000800007c0c */ /* 0x000fe2000bf06070 */
[----:B--2---:R-:W-:-:S05]  /*0150*/  FADD R15, R2, R5 ;  /* 0x00000005020f7221 */ /* 0x004fca0000000000 */
[----:B------:R1:W-:Y:S07]  /*0160*/  STG.E desc[UR6][R6.64], R15 ;  /* 0x0000000f06007986 */ /* 0x0003ee000c101906 */
[----:B------:R-:W-:Y:S05]  /*0170*/  @!P0 BRA `(.L_x_0) ;  /* 0xfffffffc00d88947 */ /* 0x000fea000383ffff */
[----:B------:R-:W-:Y:S05]  /*0180*/  EXIT ;  /* 0x000000000000794d */ /* 0x000fea0003800000 */
.L_x_1:
[----:B------:R-:W-:-:S00]  /*0190*/  BRA `(.L_x_1) ;  /* 0xfffffffc00fc7947 */ /* 0x000fc0000383ffff */
[----:B------:R-:W-:-:S00]  /*01a0*/  NOP ;  /* 0x0000000000007918 */ /* 0x000fc00000000000 */
        /* <DEDUP_REMOVED lines=13> */
.L_x_2:


//--------------------- .nv.shared.reserved.0     --------------------------
	.section	.nv.shared.reserved.0,"aw",@nobits
	.weak		__nv_reservedSMEM_offset_0_alias
	.size		__nv_reservedSMEM_offset_0_alias, 0, 64
	.other		__nv_reservedSMEM_offset_0_alias,@"STO_CUDA_RESERVED_SHARED STV_DEFAULT"
__nv_reservedSMEM_offset_0_alias:
	.zero		0
	.zero		64


//--------------------- .nv.constant0._Z14float_additionPfPKfS1_j --------------------------
	.section	.nv.constant0._Z14float_additionPfPKfS1_j,"a",@progbits
	.sectionflags	@""
	.align	4
.nv.constant0._Z14float_additionPfPKfS1_j:
	.zero		924


//--------------------- SYMBOLS --------------------------

	.type		.nv.reservedSmem.offset0,@object
	.size		.nv.reservedSmem.offset0,0x4
